//
// Generated by NVIDIA NVVM Compiler
//
// Compiler Build ID: CL-36424714
// Cuda compilation tools, release 13.0, V13.0.88
// Based on NVVM 20.0.0
//

.version 9.0
.target sm_100
.address_size 64

	// .globl	_Z2p1PiiS_

.visible .entry _Z2p1PiiS_(
	.param .u64 .ptr .align 1 _Z2p1PiiS__param_0,
	.param .u32 _Z2p1PiiS__param_1,
	.param .u64 .ptr .align 1 _Z2p1PiiS__param_2
)
{
	.reg .pred 	%p<3>;
	.reg .b32 	%r<10>;
	.reg .b64 	%rd<8>;

	ld.param.u64 	%rd3, [_Z2p1PiiS__param_0];
	ld.param.u32 	%r5, [_Z2p1PiiS__param_1];
	ld.param.u64 	%rd4, [_Z2p1PiiS__param_2];
	mov.u32 	%r9, %tid.x;
	setp.ge.s32 	%p1, %r9, %r5;
	@%p1 bra 	$L__BB0_3;
	mov.u32 	%r2, %ntid.x;
	cvta.to.global.u64 	%rd1, %rd3;
	cvta.to.global.u64 	%rd2, %rd4;
$L__BB0_2:
	mul.wide.s32 	%rd5, %r9, 4;
	add.s64 	%rd6, %rd1, %rd5;
	ld.global.u32 	%r6, [%rd6+4];
	ld.global.u32 	%r7, [%rd6];
	sub.s32 	%r8, %r6, %r7;
	add.s64 	%rd7, %rd2, %rd5;
	st.global.u32 	[%rd7], %r8;
	add.s32 	%r9, %r9, %r2;
	setp.lt.s32 	%p2, %r9, %r5;
	@%p2 bra 	$L__BB0_2;
$L__BB0_3:
	ret;

}
	// .globl	_Z4p2_3PiS_S_S_iS_S_
.visible .entry _Z4p2_3PiS_S_S_iS_S_(
	.param .u64 .ptr .align 1 _Z4p2_3PiS_S_S_iS_S__param_0,
	.param .u64 .ptr .align 1 _Z4p2_3PiS_S_S_iS_S__param_1,
	.param .u64 .ptr .align 1 _Z4p2_3PiS_S_S_iS_S__param_2,
	.param .u64 .ptr .align 1 _Z4p2_3PiS_S_S_iS_S__param_3,
	.param .u32 _Z4p2_3PiS_S_S_iS_S__param_4,
	.param .u64 .ptr .align 1 _Z4p2_3PiS_S_S_iS_S__param_5,
	.param .u64 .ptr .align 1 _Z4p2_3PiS_S_S_iS_S__param_6
)
{
	.reg .pred 	%p<5>;
	.reg .b32 	%r<39>;
	.reg .b64 	%rd<24>;

	ld.param.u64 	%rd15, [_Z4p2_3PiS_S_S_iS_S__param_0];
	ld.param.u64 	%rd10, [_Z4p2_3PiS_S_S_iS_S__param_1];
	ld.param.u64 	%rd11, [_Z4p2_3PiS_S_S_iS_S__param_2];
	ld.param.u64 	%rd12, [_Z4p2_3PiS_S_S_iS_S__param_3];
	ld.param.u32 	%r13, [_Z4p2_3PiS_S_S_iS_S__param_4];
	ld.param.u64 	%rd13, [_Z4p2_3PiS_S_S_iS_S__param_5];
	ld.param.u64 	%rd14, [_Z4p2_3PiS_S_S_iS_S__param_6];
	cvta.to.global.u64 	%rd1, %rd15;
	mov.u32 	%r14, %ctaid.x;
	mov.u32 	%r1, %ntid.x;
	mov.u32 	%r15, %tid.x;
	mad.lo.s32 	%r35, %r14, %r1, %r15;
	setp.ge.s32 	%p1, %r35, %r13;
	@%p1 bra 	$L__BB1_5;
	mov.u32 	%r16, %nctaid.x;
	mul.lo.s32 	%r3, %r1, %r16;
	cvta.to.global.u64 	%rd2, %rd13;
	cvta.to.global.u64 	%rd3, %rd14;
	cvta.to.global.u64 	%rd4, %rd11;
	cvta.to.global.u64 	%rd5, %rd10;
	cvta.to.global.u64 	%rd6, %rd12;
$L__BB1_2:
	mul.wide.s32 	%rd16, %r35, 4;
	add.s64 	%rd7, %rd2, %rd16;
	mov.b32 	%r17, 0;
	st.global.u32 	[%rd7], %r17;
	add.s64 	%rd8, %rd3, %rd16;
	st.global.u32 	[%rd8], %r17;
	add.s64 	%rd9, %rd4, %rd16;
	ld.global.u32 	%r37, [%rd9];
	ld.global.u32 	%r18, [%rd9+4];
	setp.ge.s32 	%p2, %r37, %r18;
	ld.global.u32 	%r38, [%rd7];
	@%p2 bra 	$L__BB1_4;
$L__BB1_3:
	mul.wide.s32 	%rd17, %r37, 4;
	add.s64 	%rd18, %rd6, %rd17;
	ld.global.u32 	%r19, [%rd18];
	mul.wide.s32 	%rd19, %r19, 4;
	add.s64 	%rd20, %rd1, %rd19;
	ld.global.u32 	%r20, [%rd20];
	add.s32 	%r38, %r38, %r20;
	st.global.u32 	[%rd7], %r38;
	add.s32 	%r37, %r37, 1;
	ld.global.u32 	%r21, [%rd9+4];
	setp.lt.s32 	%p3, %r37, %r21;
	@%p3 bra 	$L__BB1_3;
$L__BB1_4:
	add.s64 	%rd22, %rd1, %rd16;
	ld.global.u32 	%r22, [%rd22];
	add.s64 	%rd23, %rd5, %rd16;
	ld.global.u32 	%r23, [%rd23];
	shl.b32 	%r24, %r23, 1;
	add.s32 	%r25, %r24, %r22;
	sub.s32 	%r26, %r38, %r25;
	st.global.u32 	[%rd7], %r26;
	ld.global.u32 	%r27, [%rd22];
	add.s32 	%r28, %r27, -1;
	mul.lo.s32 	%r29, %r28, %r27;
	shr.u32 	%r30, %r29, 31;
	add.s32 	%r31, %r29, %r30;
	shr.s32 	%r32, %r31, 1;
	ld.global.u32 	%r33, [%rd23];
	sub.s32 	%r34, %r32, %r33;
	st.global.u32 	[%rd8], %r34;
	add.s32 	%r35, %r35, %r3;
	setp.lt.s32 	%p4, %r35, %r13;
	@%p4 bra 	$L__BB1_2;
$L__BB1_5:
	ret;

}
	// .globl	_Z2c3PiiS_S_
.visible .entry _Z2c3PiiS_S_(
	.param .u64 .ptr .align 1 _Z2c3PiiS_S__param_0,
	.param .u32 _Z2c3PiiS_S__param_1,
	.param .u64 .ptr .align 1 _Z2c3PiiS_S__param_2,
	.param .u64 .ptr .align 1 _Z2c3PiiS_S__param_3
)
{
	.reg .pred 	%p<11>;
	.reg .b32 	%r<52>;
	.reg .b64 	%rd<18>;

	ld.param.u64 	%rd6, [_Z2c3PiiS_S__param_0];
	ld.param.u32 	%r29, [_Z2c3PiiS_S__param_1];
	ld.param.u64 	%rd7, [_Z2c3PiiS_S__param_2];
	ld.param.u64 	%rd5, [_Z2c3PiiS_S__param_3];
	cvta.to.global.u64 	%rd1, %rd7;
	cvta.to.global.u64 	%rd2, %rd6;
	mov.u32 	%r41, %tid.x;
	setp.ge.s32 	%p1, %r41, %r29;
	@%p1 bra 	$L__BB2_15;
	mov.u32 	%r2, %ntid.x;
	cvta.to.global.u64 	%rd3, %rd5;
$L__BB2_2:
	mul.wide.s32 	%rd8, %r41, 4;
	add.s64 	%rd4, %rd3, %rd8;
	mov.b32 	%r51, 0;
	st.global.u32 	[%rd4], %r51;
	add.s64 	%rd9, %rd2, %rd8;
	ld.global.u32 	%r4, [%rd9];
	ld.global.u32 	%r5, [%rd9+4];
	sub.s32 	%r6, %r5, %r4;
	setp.le.s32 	%p2, %r5, %r4;
	@%p2 bra 	$L__BB2_14;
	mov.b32 	%r47, 0;
	mov.u32 	%r43, %r4;
$L__BB2_4:
	mul.wide.s32 	%rd10, %r43, 4;
	add.s64 	%rd11, %rd1, %rd10;
	ld.global.u32 	%r32, [%rd11];
	mul.wide.s32 	%rd12, %r32, 4;
	add.s64 	%rd13, %rd2, %rd12;
	ld.global.u32 	%r9, [%rd13];
	ld.global.u32 	%r33, [%rd13+4];
	sub.s32 	%r34, %r33, %r9;
	min.s32 	%r35, %r6, %r34;
	setp.lt.s32 	%p3, %r35, 1;
	@%p3 bra 	$L__BB2_12;
	mov.b32 	%r49, 0;
	mov.u32 	%r48, %r49;
$L__BB2_6:
	add.s32 	%r37, %r48, %r4;
	mul.wide.s32 	%rd14, %r37, 4;
	add.s64 	%rd15, %rd1, %rd14;
	ld.global.u32 	%r14, [%rd15];
	add.s32 	%r38, %r49, %r9;
	mul.wide.s32 	%rd16, %r38, 4;
	add.s64 	%rd17, %rd1, %rd16;
	ld.global.u32 	%r15, [%rd17];
	setp.ne.s32 	%p4, %r14, %r15;
	@%p4 bra 	$L__BB2_8;
	add.s32 	%r47, %r47, 1;
	st.global.u32 	[%rd4], %r47;
	add.s32 	%r48, %r48, 1;
	add.s32 	%r49, %r49, 1;
	bra.uni 	$L__BB2_11;
$L__BB2_8:
	setp.le.s32 	%p5, %r14, %r15;
	@%p5 bra 	$L__BB2_10;
	add.s32 	%r49, %r49, 1;
	bra.uni 	$L__BB2_11;
$L__BB2_10:
	add.s32 	%r48, %r48, 1;
$L__BB2_11:
	setp.lt.s32 	%p6, %r48, %r6;
	setp.lt.s32 	%p7, %r49, %r34;
	and.pred  	%p8, %p6, %p7;
	@%p8 bra 	$L__BB2_6;
$L__BB2_12:
	add.s32 	%r43, %r43, 1;
	setp.ne.s32 	%p9, %r43, %r5;
	@%p9 bra 	$L__BB2_4;
	shr.u32 	%r39, %r47, 31;
	add.s32 	%r40, %r47, %r39;
	shr.s32 	%r51, %r40, 1;
$L__BB2_14:
	st.global.u32 	[%rd4], %r51;
	add.s32 	%r41, %r41, %r2;
	setp.lt.s32 	%p10, %r41, %r29;
	@%p10 bra 	$L__BB2_2;
$L__BB2_15:
	ret;

}


// ===== COMPILED SASS (sm_100) =====

	.target	sm_100

	.elftype	@"ET_EXEC"


//--------------------- .note.nv.tkinfo           --------------------------
	.section	.note.nv.tkinfo,"",@"SHT_NOTE"
	.sectionflags	@"SHF_NOTE_NV_TKINFO"
	.tkinfo
        /*0018*/ 	.word	0x00000002
        /*0030*/ 	.string	""
        /*0030*/ 	.string	"ptxas"
        /*0030*/ 	.string	"Cuda compilation tools, release 13.0, V13.0.88"
        /*0030*/ 	.string	"Build cuda_13.0.r13.0/compiler.36424714_0"
        /*0030*/ 	.string	"-arch sm_100 -m 64 "



//--------------------- .note.nv.cuinfo           --------------------------
	.section	.note.nv.cuinfo,"",@"SHT_NOTE"
	.sectionflags	@"SHF_NOTE_NV_CUINFO"
        /*0018*/ 	.short	0x0002
        /*001a*/ 	.short	0x0064
        /*001c*/ 	.short	0x0082
	.zero		2


//--------------------- .nv.info                  --------------------------
	.section	.nv.info,"",@"SHT_CUDA_INFO"
	.align	4


	//----- nvinfo : EIATTR_REGCOUNT
	.align		4
        /*0000*/ 	.byte	0x04, 0x2f
        /*0002*/ 	.short	(.L_1 - .L_0)
	.align		4
.L_0:
        /*0004*/ 	.word	index@(_Z2p1PiiS_)
        /*0008*/ 	.word	0x00000010


	//----- nvinfo : EIATTR_FRAME_SIZE
	.align		4
.L_1:
        /*000c*/ 	.byte	0x04, 0x11
        /*000e*/ 	.short	(.L_3 - .L_2)
	.align		4
.L_2:
        /*0010*/ 	.word	index@(_Z2p1PiiS_)
        /*0014*/ 	.word	0x00000000


	//----- nvinfo : EIATTR_REGCOUNT
	.align		4
.L_3:
        /*0018*/ 	.byte	0x04, 0x2f
        /*001a*/ 	.short	(.L_5 - .L_4)
	.align		4
.L_4:
        /*001c*/ 	.word	index@(_Z4p2_3PiS_S_S_iS_S_)
        /*0020*/ 	.word	0x00000018


	//----- nvinfo : EIATTR_FRAME_SIZE
	.align		4
.L_5:
        /*0024*/ 	.byte	0x04, 0x11
        /*0026*/ 	.short	(.L_7 - .L_6)
	.align		4
.L_6:
        /*0028*/ 	.word	index@(_Z4p2_3PiS_S_S_iS_S_)
        /*002c*/ 	.word	0x00000000


	//----- nvinfo : EIATTR_REGCOUNT
	.align		4
.L_7:
        /*0030*/ 	.byte	0x04, 0x2f
        /*0032*/ 	.short	(.L_9 - .L_8)
	.align		4
.L_8:
        /*0034*/ 	.word	index@(_Z2c3PiiS_S_)
        /*0038*/ 	.word	0x00000015


	//----- nvinfo : EIATTR_FRAME_SIZE
	.align		4
.L_9:
        /*003c*/ 	.byte	0x04, 0x11
        /*003e*/ 	.short	(.L_11 - .L_10)
	.align		4
.L_10:
        /*0040*/ 	.word	index@(_Z2c3PiiS_S_)
        /*0044*/ 	.word	0x00000000


	//----- nvinfo : EIATTR_MIN_STACK_SIZE
	.align		4
.L_11:
        /*0048*/ 	.byte	0x04, 0x12
        /*004a*/ 	.short	(.L_13 - .L_12)
	.align		4
.L_12:
        /*004c*/ 	.word	index@(_Z2c3PiiS_S_)
        /*0050*/ 	.word	0x00000000


	//----- nvinfo : EIATTR_MIN_STACK_SIZE
	.align		4
.L_13:
        /*0054*/ 	.byte	0x04, 0x12
        /*0056*/ 	.short	(.L_15 - .L_14)
	.align		4
.L_14:
        /*0058*/ 	.word	index@(_Z4p2_3PiS_S_S_iS_S_)
        /*005c*/ 	.word	0x00000000


	//----- nvinfo : EIATTR_MIN_STACK_SIZE
	.align		4
.L_15:
        /*0060*/ 	.byte	0x04, 0x12
        /*0062*/ 	.short	(.L_17 - .L_16)
	.align		4
.L_16:
        /*0064*/ 	.word	index@(_Z2p1PiiS_)
        /*0068*/ 	.word	0x00000000
.L_17:


//--------------------- .nv.compat                --------------------------
	.section	.nv.compat,"",@"SHT_CUDA_COMPAT_INFO"
	.align	4
        /*0000*/ 	.byte	0x02, 0x09, 0x00, 0x00, 0x02, 0x02, 0x01, 0x00, 0x02, 0x05, 0x05, 0x00, 0x03, 0x07, 0x01, 0x01
        /*0010*/ 	.byte	0x02, 0x03, 0x00, 0x00, 0x02, 0x06, 0x01, 0x00, 0x04, 0x0b, 0x08, 0x00, 0x09, 0x00, 0x00, 0x00
        /*0020*/ 	.byte	0x00, 0x00, 0x00, 0x00


//--------------------- .nv.info._Z2c3PiiS_S_     --------------------------
	.section	.nv.info._Z2c3PiiS_S_,"",@"SHT_CUDA_INFO"
	.sectionflags	@""
	.align	4


	//----- nvinfo : EIATTR_CUDA_API_VERSION
	.align		4
        /*0000*/ 	.byte	0x04, 0x37
        /*0002*/ 	.short	(.L_19 - .L_18)
.L_18:
        /*0004*/ 	.word	0x00000082


	//----- nvinfo : EIATTR_KPARAM_INFO
	.align		4
.L_19:
        /*0008*/ 	.byte	0x04, 0x17
        /*000a*/ 	.short	(.L_21 - .L_20)
.L_20:
        /*000c*/ 	.word	0x00000000
        /*0010*/ 	.short	0x0003
        /*0012*/ 	.short	0x0018
        /*0014*/ 	.byte	0x00, 0xf5, 0x21, 0x00


	//----- nvinfo : EIATTR_KPARAM_INFO
	.align		4
.L_21:
        /*0018*/ 	.byte	0x04, 0x17
        /*001a*/ 	.short	(.L_23 - .L_22)
.L_22:
        /*001c*/ 	.word	0x00000000
        /*0020*/ 	.short	0x0002
        /*0022*/ 	.short	0x0010
        /*0024*/ 	.byte	0x00, 0xf5, 0x21, 0x00


	//----- nvinfo : EIATTR_KPARAM_INFO
	.align		4
.L_23:
        /*0028*/ 	.byte	0x04, 0x17
        /*002a*/ 	.short	(.L_25 - .L_24)
.L_24:
        /*002c*/ 	.word	0x00000000
        /*0030*/ 	.short	0x0001
        /*0032*/ 	.short	0x0008
        /*0034*/ 	.byte	0x00, 0xf0, 0x11, 0x00


	//----- nvinfo : EIATTR_KPARAM_INFO
	.align		4
.L_25:
        /*0038*/ 	.byte	0x04, 0x17
        /*003a*/ 	.short	(.L_27 - .L_26)
.L_26:
        /*003c*/ 	.word	0x00000000
        /*0040*/ 	.short	0x0000
        /*0042*/ 	.short	0x0000
        /*0044*/ 	.byte	0x00, 0xf5, 0x21, 0x00


	//----- nvinfo : EIATTR_SPARSE_MMA_MASK
	.align		4
.L_27:
        /*0048*/ 	.byte	0x03, 0x50
        /*004a*/ 	.short	0x0000


	//----- nvinfo : EIATTR_MAXREG_COUNT
	.align		4
        /*004c*/ 	.byte	0x03, 0x1b
        /*004e*/ 	.short	0x00ff


	//----- nvinfo : EIATTR_MERCURY_ISA_VERSION
	.align		4
        /*0050*/ 	.byte	0x03, 0x5f
        /*0052*/ 	.short	0x0101


	//----- nvinfo : EIATTR_VRC_CTA_INIT_COUNT
	.align		4
        /*0054*/ 	.byte	0x02, 0x4a
	.zero		1
	.zero		1


	//----- nvinfo : EIATTR_EXIT_INSTR_OFFSETS
	.align		4
        /*0058*/ 	.byte	0x04, 0x1c
        /*005a*/ 	.short	(.L_29 - .L_28)


	//   ....[0]....
.L_28:
        /*005c*/ 	.word	0x00000040


	//   ....[1]....
        /*0060*/ 	.word	0x00000460


	//----- nvinfo : EIATTR_CRS_STACK_SIZE
	.align		4
.L_29:
        /*0064*/ 	.byte	0x04, 0x1e
        /*0066*/ 	.short	(.L_31 - .L_30)
.L_30:
        /*0068*/ 	.word	0x00000000


	//----- nvinfo : EIATTR_CBANK_PARAM_SIZE
	.align		4
.L_31:
        /*006c*/ 	.byte	0x03, 0x19
        /*006e*/ 	.short	0x0020


	//----- nvinfo : EIATTR_PARAM_CBANK
	.align		4
        /*0070*/ 	.byte	0x04, 0x0a
        /*0072*/ 	.short	(.L_33 - .L_32)
	.align		4
.L_32:
        /*0074*/ 	.word	index@(.nv.constant0._Z2c3PiiS_S_)
        /*0078*/ 	.short	0x0380
        /*007a*/ 	.short	0x0020


	//----- nvinfo : EIATTR_SW_WAR
	.align		4
.L_33:
        /*007c*/ 	.byte	0x04, 0x36
        /*007e*/ 	.short	(.L_35 - .L_34)
.L_34:
        /*0080*/ 	.word	0x00000008
.L_35:


//--------------------- .nv.info._Z4p2_3PiS_S_S_iS_S_ --------------------------
	.section	.nv.info._Z4p2_3PiS_S_S_iS_S_,"",@"SHT_CUDA_INFO"
	.sectionflags	@""
	.align	4


	//----- nvinfo : EIATTR_CUDA_API_VERSION
	.align		4
        /*0000*/ 	.byte	0x04, 0x37
        /*0002*/ 	.short	(.L_37 - .L_36)
.L_36:
        /*0004*/ 	.word	0x00000082


	//----- nvinfo : EIATTR_KPARAM_INFO
	.align		4
.L_37:
        /*0008*/ 	.byte	0x04, 0x17
        /*000a*/ 	.short	(.L_39 - .L_38)
.L_38:
        /*000c*/ 	.word	0x00000000
        /*0010*/ 	.short	0x0006
        /*0012*/ 	.short	0x0030
        /*0014*/ 	.byte	0x00, 0xf5, 0x21, 0x00


	//----- nvinfo : EIATTR_KPARAM_INFO
	.align		4
.L_39:
        /*0018*/ 	.byte	0x04, 0x17
        /*001a*/ 	.short	(.L_41 - .L_40)
.L_40:
        /*001c*/ 	.word	0x00000000
        /*0020*/ 	.short	0x0005
        /*0022*/ 	.short	0x0028
        /*0024*/ 	.byte	0x00, 0xf5, 0x21, 0x00


	//----- nvinfo : EIATTR_KPARAM_INFO
	.align		4
.L_41:
        /*0028*/ 	.byte	0x04, 0x17
        /*002a*/ 	.short	(.L_43 - .L_42)
.L_42:
        /*002c*/ 	.word	0x00000000
        /*0030*/ 	.short	0x0004
        /*0032*/ 	.short	0x0020
        /*0034*/ 	.byte	0x00, 0xf0, 0x11, 0x00


	//----- nvinfo : EIATTR_KPARAM_INFO
	.align		4
.L_43:
        /*0038*/ 	.byte	0x04, 0x17
        /*003a*/ 	.short	(.L_45 - .L_44)
.L_44:
        /*003c*/ 	.word	0x00000000
        /*0040*/ 	.short	0x0003
        /*0042*/ 	.short	0x0018
        /*0044*/ 	.byte	0x00, 0xf5, 0x21, 0x00


	//----- nvinfo : EIATTR_KPARAM_INFO
	.align		4
.L_45:
        /*0048*/ 	.byte	0x04, 0x17
        /*004a*/ 	.short	(.L_47 - .L_46)
.L_46:
        /*004c*/ 	.word	0x00000000
        /*0050*/ 	.short	0x0002
        /*0052*/ 	.short	0x0010
        /*0054*/ 	.byte	0x00, 0xf5, 0x21, 0x00


	//----- nvinfo : EIATTR_KPARAM_INFO
	.align		4
.L_47:
        /*0058*/ 	.byte	0x04, 0x17
        /*005a*/ 	.short	(.L_49 - .L_48)
.L_48:
        /*005c*/ 	.word	0x00000000
        /*0060*/ 	.short	0x0001
        /*0062*/ 	.short	0x0008
        /*0064*/ 	.byte	0x00, 0xf5, 0x21, 0x00


	//----- nvinfo : EIATTR_KPARAM_INFO
	.align		4
.L_49:
        /*0068*/ 	.byte	0x04, 0x17
        /*006a*/ 	.short	(.L_51 - .L_50)
.L_50:
        /*006c*/ 	.word	0x00000000
        /*0070*/ 	.short	0x0000
        /*0072*/ 	.short	0x0000
        /*0074*/ 	.byte	0x00, 0xf5, 0x21, 0x00


	//----- nvinfo : EIATTR_SPARSE_MMA_MASK
	.align		4
.L_51:
        /*0078*/ 	.byte	0x03, 0x50
        /*007a*/ 	.short	0x0000


	//----- nvinfo : EIATTR_MAXREG_COUNT
	.align		4
        /*007c*/ 	.byte	0x03, 0x1b
        /*007e*/ 	.short	0x00ff


	//----- nvinfo : EIATTR_MERCURY_ISA_VERSION
	.align		4
        /*0080*/ 	.byte	0x03, 0x5f
        /*0082*/ 	.short	0x0101


	//----- nvinfo : EIATTR_VRC_CTA_INIT_COUNT
	.align		4
        /*0084*/ 	.byte	0x02, 0x4a
	.zero		1
	.zero		1


	//----- nvinfo : EIATTR_EXIT_INSTR_OFFSETS
	.align		4
        /*0088*/ 	.byte	0x04, 0x1c
        /*008a*/ 	.short	(.L_53 - .L_52)


	//   ....[0]....
.L_52:
        /*008c*/ 	.word	0x00000070


	//   ....[1]....
        /*0090*/ 	.word	0x000003b0


	//----- nvinfo : EIATTR_CRS_STACK_SIZE
	.align		4
.L_53:
        /*0094*/ 	.byte	0x04, 0x1e
        /*0096*/ 	.short	(.L_55 - .L_54)
.L_54:
        /*0098*/ 	.word	0x00000000


	//----- nvinfo : EIATTR_CBANK_PARAM_SIZE
	.align		4
.L_55:
        /*009c*/ 	.byte	0x03, 0x19
        /*009e*/ 	.short	0x0038


	//----- nvinfo : EIATTR_PARAM_CBANK
	.align		4
        /*00a0*/ 	.byte	0x04, 0x0a
        /*00a2*/ 	.short	(.L_57 - .L_56)
	.align		4
.L_56:
        /*00a4*/ 	.word	index@(.nv.constant0._Z4p2_3PiS_S_S_iS_S_)
        /*00a8*/ 	.short	0x0380
        /*00aa*/ 	.short	0x0038


	//----- nvinfo : EIATTR_SW_WAR
	.align		4
.L_57:
        /*00ac*/ 	.byte	0x04, 0x36
        /*00ae*/ 	.short	(.L_59 - .L_58)
.L_58:
        /*00b0*/ 	.word	0x00000008
.L_59:


//--------------------- .nv.info._Z2p1PiiS_       --------------------------
	.section	.nv.info._Z2p1PiiS_,"",@"SHT_CUDA_INFO"
	.sectionflags	@""
	.align	4


	//----- nvinfo : EIATTR_CUDA_API_VERSION
	.align		4
        /*0000*/ 	.byte	0x04, 0x37
        /*0002*/ 	.short	(.L_61 - .L_60)
.L_60:
        /*0004*/ 	.word	0x00000082


	//----- nvinfo : EIATTR_KPARAM_INFO
	.align		4
.L_61:
        /*0008*/ 	.byte	0x04, 0x17
        /*000a*/ 	.short	(.L_63 - .L_62)
.L_62:
        /*000c*/ 	.word	0x00000000
        /*0010*/ 	.short	0x0002
        /*0012*/ 	.short	0x0010
        /*0014*/ 	.byte	0x00, 0xf5, 0x21, 0x00


	//----- nvinfo : EIATTR_KPARAM_INFO
	.align		4
.L_63:
        /*0018*/ 	.byte	0x04, 0x17
        /*001a*/ 	.short	(.L_65 - .L_64)
.L_64:
        /*001c*/ 	.word	0x00000000
        /*0020*/ 	.short	0x0001
        /*0022*/ 	.short	0x0008
        /*0024*/ 	.byte	0x00, 0xf0, 0x11, 0x00


	//----- nvinfo : EIATTR_KPARAM_INFO
	.align		4
.L_65:
        /*0028*/ 	.byte	0x04, 0x17
        /*002a*/ 	.short	(.L_67 - .L_66)
.L_66:
        /*002c*/ 	.word	0x00000000
        /*0030*/ 	.short	0x0000
        /*0032*/ 	.short	0x0000
        /*0034*/ 	.byte	0x00, 0xf5, 0x21, 0x00


	//----- nvinfo : EIATTR_SPARSE_MMA_MASK
	.align		4
.L_67:
        /*0038*/ 	.byte	0x03, 0x50
        /*003a*/ 	.short	0x0000


	//----- nvinfo : EIATTR_MAXREG_COUNT
	.align		4
        /*003c*/ 	.byte	0x03, 0x1b
        /*003e*/ 	.short	0x00ff


	//----- nvinfo : EIATTR_MERCURY_ISA_VERSION
	.align		4
        /*0040*/ 	.byte	0x03, 0x5f
        /*0042*/ 	.short	0x0101


	//----- nvinfo : EIATTR_VRC_CTA_INIT_COUNT
	.align		4
        /*0044*/ 	.byte	0x02, 0x4a
	.zero		1
	.zero		1


	//----- nvinfo : EIATTR_EXIT_INSTR_OFFSETS
	.align		4
        /*0048*/ 	.byte	0x04, 0x1c
        /*004a*/ 	.short	(.L_69 - .L_68)


	//   ....[0]....
.L_68:
        /*004c*/ 	.word	0x00000040


	//   ....[1]....
        /*0050*/ 	.word	0x00000120


	//----- nvinfo : EIATTR_CRS_STACK_SIZE
	.align		4
.L_69:
        /*0054*/ 	.byte	0x04, 0x1e
        /*0056*/ 	.short	(.L_71 - .L_70)
.L_70:
        /*0058*/ 	.word	0x00000000


	//----- nvinfo : EIATTR_CBANK_PARAM_SIZE
	.align		4
.L_71:
        /*005c*/ 	.byte	0x03, 0x19
        /*005e*/ 	.short	0x0018


	//----- nvinfo : EIATTR_PARAM_CBANK
	.align		4
        /*0060*/ 	.byte	0x04, 0x0a
        /*0062*/ 	.short	(.L_73 - .L_72)
	.align		4
.L_72:
        /*0064*/ 	.word	index@(.nv.constant0._Z2p1PiiS_)
        /*0068*/ 	.short	0x0380
        /*006a*/ 	.short	0x0018


	//----- nvinfo : EIATTR_SW_WAR
	.align		4
.L_73:
        /*006c*/ 	.byte	0x04, 0x36
        /*006e*/ 	.short	(.L_75 - .L_74)
.L_74:
        /*0070*/ 	.word	0x00000008
.L_75:


//--------------------- .nv.callgraph             --------------------------
	.section	.nv.callgraph,"",@"SHT_CUDA_CALLGRAPH"
	.align	4
	.sectionentsize	8
	.align		4
        /*0000*/ 	.word	0x00000000
	.align		4
        /*0004*/ 	.word	0xffffffff
	.align		4
        /*0008*/ 	.word	0x00000000
	.align		4
        /*000c*/ 	.word	0xfffffffe
	.align		4
        /*0010*/ 	.word	0x00000000
	.align		4
        /*0014*/ 	.word	0xfffffffd
	.align		4
        /*0018*/ 	.word	0x00000000
	.align		4
        /*001c*/ 	.word	0xfffffffc


//--------------------- .text._Z2c3PiiS_S_        --------------------------
	.section	.text._Z2c3PiiS_S_,"ax",@progbits
	.align	128
        .global         _Z2c3PiiS_S_
        .type           _Z2c3PiiS_S_,@function
        .size           _Z2c3PiiS_S_,(.L_x_18 - _Z2c3PiiS_S_)
        .other          _Z2c3PiiS_S_,@"STO_CUDA_ENTRY STV_DEFAULT"
_Z2c3PiiS_S_:
.text._Z2c3PiiS_S_:
[----:B------:R-:W-:Y:S01]  /*0000*/  LDC R1, c[0x0][0x37c] ;  /* 0x0000df00ff017b82 */ /* 0x000fe20000000800 */
[----:B------:R-:W0:Y:S01]  /*0010*/  S2R R0, SR_TID.X ;  /* 0x0000000000007919 */ /* 0x000e220000002100 */
[----:B------:R-:W0:Y:S02]  /*0020*/  LDCU UR4, c[0x0][0x388] ;  /* 0x00007100ff0477ac */ /* 0x000e240008000800 */
[----:B0-----:R-:W-:-:S13]  /*0030*/  ISETP.GE.AND P0, PT, R0, UR4, PT ;  /* 0x0000000400007c0c */ /* 0x001fda000bf06270 */
[----:B------:R-:W-:Y:S05]  /*0040*/  @P0 EXIT ;  /* 0x000000000000094d */ /* 0x000fea0003800000 */
[----:B------:R-:W0:Y:S01]  /*0050*/  LDCU UR4, c[0x0][0x360] ;  /* 0x00006c00ff0477ac */ /* 0x000e220008000800 */
[----:B------:R-:W1:Y:S02]  /*0060*/  LDCU.64 UR6, c[0x0][0x358] ;  /* 0x00006b00ff0677ac */ /* 0x000e640008000a00 */
.L_x_9:
[----:B--2---:R-:W2:Y:S01]  /*0070*/  LDC.64 R2, c[0x0][0x398] ;  /* 0x0000e600ff027b82 */ /* 0x004ea20000000a00 */
[----:B------:R-:W3:Y:S07]  /*0080*/  LDCU UR5, c[0x0][0x388] ;  /* 0x00007100ff0577ac */ /* 0x000eee0008000800 */
[----:B------:R-:W4:Y:S01]  /*0090*/  LDC.64 R6, c[0x0][0x380] ;  /* 0x0000e000ff067b82 */ /* 0x000f220000000a00 */
[----:B--2---:R-:W-:-:S05]  /*00a0*/  IMAD.WIDE R2, R0, 0x4, R2 ;  /* 0x0000000400027825 */ /* 0x004fca00078e0202 */
[----:B-1----:R1:W-:Y:S01]  /*00b0*/  STG.E desc[UR6][R2.64], RZ ;  /* 0x000000ff02007986 */ /* 0x0023e2000c101906 */
[----:B----4-:R-:W-:-:S05]  /*00c0*/  IMAD.WIDE R6, R0, 0x4, R6 ;  /* 0x0000000400067825 */ /* 0x010fca00078e0206 */
[----:B------:R-:W2:Y:S04]  /*00d0*/  LDG.E R4, desc[UR6][R6.64] ;  /* 0x0000000606047981 */ /* 0x000ea8000c1e1900 */
[----:B------:R-:W2:Y:S01]  /*00e0*/  LDG.E R5, desc[UR6][R6.64+0x4] ;  /* 0x0000040606057981 */ /* 0x000ea2000c1e1900 */
[----:B0-----:R-:W-:Y:S01]  /*00f0*/  VIADD R0, R0, UR4 ;  /* 0x0000000400007c36 */ /* 0x001fe20008000000 */
[----:B------:R-:W-:Y:S01]  /*0100*/  BSSY.RECONVERGENT B0, `(.L_x_0) ;  /* 0x0000033000007945 */ /* 0x000fe20003800200 */
[----:B------:R-:W-:-:S03]  /*0110*/  IMAD.MOV.U32 R9, RZ, RZ, RZ ;  /* 0x000000ffff097224 */ /* 0x000fc600078e00ff */
[----:B---3--:R-:W-:Y:S02]  /*0120*/  ISETP.GE.AND P0, PT, R0, UR5, PT ;  /* 0x0000000500007c0c */ /* 0x008fe4000bf06270 */
[----:B--2---:R-:W-:-:S13]  /*0130*/  ISETP.GT.AND P1, PT, R5, R4, PT ;  /* 0x000000040500720c */ /* 0x004fda0003f24270 */
[----:B-1----:R-:W-:Y:S05]  /*0140*/  @!P1 BRA `(.L_x_1) ;  /* 0x0000000000b89947 */ /* 0x002fea0003800000 */
[----:B------:R-:W-:Y:S01]  /*0150*/  BSSY.RECONVERGENT B1, `(.L_x_2) ;  /* 0x000002b000017945 */ /* 0x000fe20003800200 */
[----:B------:R-:W-:Y:S01]  /*0160*/  IADD3 R8, PT, PT, -R4, R5, RZ ;  /* 0x0000000504087210 */ /* 0x000fe20007ffe1ff */
[----:B------:R-:W-:Y:S02]  /*0170*/  IMAD.MOV.U32 R7, RZ, RZ, RZ ;  /* 0x000000ffff077224 */ /* 0x000fe400078e00ff */
[----:B------:R-:W-:-:S07]  /*0180*/  IMAD.MOV.U32 R6, RZ, RZ, R4 ;  /* 0x000000ffff067224 */ /* 0x000fce00078e0004 */
.L_x_8:
[----:B0-----:R-:W0:Y:S08]  /*0190*/  LDC.64 R10, c[0x0][0x390] ;  /* 0x0000e400ff0a7b82 */ /* 0x001e300000000a00 */
[----:B------:R-:W1:Y:S01]  /*01a0*/  LDC.64 R12, c[0x0][0x380] ;  /* 0x0000e000ff0c7b82 */ /* 0x000e620000000a00 */
[----:B0-----:R-:W-:-:S06]  /*01b0*/  IMAD.WIDE R10, R6, 0x4, R10 ;  /* 0x00000004060a7825 */ /* 0x001fcc00078e020a */
[----:B------:R-:W1:Y:S02]  /*01c0*/  LDG.E R11, desc[UR6][R10.64] ;  /* 0x000000060a0b7981 */ /* 0x000e64000c1e1900 */
[----:B-1----:R-:W-:-:S05]  /*01d0*/  IMAD.WIDE R12, R11, 0x4, R12 ;  /* 0x000000040b0c7825 */ /* 0x002fca00078e020c */
[----:B------:R-:W2:Y:S04]  /*01e0*/  LDG.E R16, desc[UR6][R12.64] ;  /* 0x000000060c107981 */ /* 0x000ea8000c1e1900 */
[----:B------:R-:W2:Y:S01]  /*01f0*/  LDG.E R9, desc[UR6][R12.64+0x4] ;  /* 0x000004060c097981 */ /* 0x000ea2000c1e1900 */
[----:B------:R-:W-:Y:S01]  /*0200*/  VIADD R6, R6, 0x1 ;  /* 0x0000000106067836 */ /* 0x000fe20000000000 */
[----:B------:R-:W-:Y:S04]  /*0210*/  BSSY.RECONVERGENT B2, `(.L_x_3) ;  /* 0x000001d000027945 */ /* 0x000fe80003800200 */
[----:B------:R-:W-:-:S02]  /*0220*/  ISETP.NE.AND P1, PT, R6, R5, PT ;  /* 0x000000050600720c */ /* 0x000fc40003f25270 */
[----:B--2---:R-:W-:-:S04]  /*0230*/  IADD3 R18, PT, PT, -R16, R9, RZ ;  /* 0x0000000910127210 */ /* 0x004fc80007ffe1ff */
[----:B------:R-:W-:-:S04]  /*0240*/  VIMNMX R9, PT, PT, R8, R18, PT ;  /* 0x0000001208097248 */ /* 0x000fc80003fe0100 */
[----:B------:R-:W-:-:S13]  /*0250*/  ISETP.GE.AND P2, PT, R9, 0x1, PT ;  /* 0x000000010900780c */ /* 0x000fda0003f46270 */
[----:B------:R-:W-:Y:S05]  /*0260*/  @!P2 BRA `(.L_x_4) ;  /* 0x00000000005ca947 */ /* 0x000fea0003800000 */
[----:B------:R-:W0:Y:S01]  /*0270*/  LDC.64 R10, c[0x0][0x390] ;  /* 0x0000e400ff0a7b82 */ /* 0x000e220000000a00 */
[----:B------:R-:W-:Y:S02]  /*0280*/  HFMA2 R17, -RZ, RZ, 0, 0 ;  /* 0x00000000ff117431 */ /* 0x000fe400000001ff */
[----:B------:R-:W-:-:S07]  /*0290*/  IMAD.MOV.U32 R9, RZ, RZ, RZ ;  /* 0x000000ffff097224 */ /* 0x000fce00078e00ff */
.L_x_7:
[----:B------:R-:W-:Y:S02]  /*02a0*/  IMAD.IADD R13, R4, 0x1, R17 ;  /* 0x00000001040d7824 */ /* 0x000fe400078e0211 */
[----:B------:R-:W-:Y:S02]  /*02b0*/  IMAD.IADD R15, R16, 0x1, R9 ;  /* 0x00000001100f7824 */ /* 0x000fe400078e0209 */
[----:B0-----:R-:W-:-:S04]  /*02c0*/  IMAD.WIDE R12, R13, 0x4, R10 ;  /* 0x000000040d0c7825 */ /* 0x001fc800078e020a */
[----:B------:R-:W-:Y:S02]  /*02d0*/  IMAD.WIDE R14, R15, 0x4, R10 ;  /* 0x000000040f0e7825 */ /* 0x000fe400078e020a */
[----:B------:R-:W2:Y:S04]  /*02e0*/  LDG.E R12, desc[UR6][R12.64] ;  /* 0x000000060c0c7981 */ /* 0x000ea8000c1e1900 */
[----:B------:R-:W2:Y:S01]  /*02f0*/  LDG.E R15, desc[UR6][R14.64] ;  /* 0x000000060e0f7981 */ /* 0x000ea2000c1e1900 */
[----:B------:R-:W-:Y:S01]  /*0300*/  BSSY.RECONVERGENT B3, `(.L_x_5) ;  /* 0x000000a000037945 */ /* 0x000fe20003800200 */
[----:B--2---:R-:W-:-:S13]  /*0310*/  ISETP.NE.AND P2, PT, R12, R15, PT ;  /* 0x0000000f0c00720c */ /* 0x004fda0003f45270 */
[----:B------:R-:W-:Y:S01]  /*0320*/  @!P2 IADD3 R7, PT, PT, R7, 0x1, RZ ;  /* 0x000000010707a810 */ /* 0x000fe20007ffe0ff */
[----:B------:R-:W-:Y:S01]  /*0330*/  @!P2 VIADD R17, R17, 0x1 ;  /* 0x000000011111a836 */ /* 0x000fe20000000000 */
[----:B------:R-:W-:-:S03]  /*0340*/  @!P2 IADD3 R9, PT, PT, R9, 0x1, RZ ;  /* 0x000000010909a810 */ /* 0x000fc60007ffe0ff */
[----:B------:R0:W-:Y:S01]  /*0350*/  @!P2 STG.E desc[UR6][R2.64], R7 ;  /* 0x000000070200a986 */ /* 0x0001e2000c101906 */
[----:B------:R-:W-:Y:S05]  /*0360*/  @!P2 BRA `(.L_x_6) ;  /* 0x00000000000ca947 */ /* 0x000fea0003800000 */
[----:B------:R-:W-:-:S13]  /*0370*/  ISETP.GT.AND P2, PT, R12, R15, PT ;  /* 0x0000000f0c00720c */ /* 0x000fda0003f44270 */
[----:B------:R-:W-:Y:S01]  /*0380*/  @P2 VIADD R9, R9, 0x1 ;  /* 0x0000000109092836 */ /* 0x000fe20000000000 */
[----:B------:R-:W-:-:S07]  /*0390*/  @!P2 IADD3 R17, PT, PT, R17, 0x1, RZ ;  /* 0x000000011111a810 */ /* 0x000fce0007ffe0ff */
.L_x_6:
[----:B------:R-:W-:Y:S05]  /*03a0*/  BSYNC.RECONVERGENT B3 ;  /* 0x0000000000037941 */ /* 0x000fea0003800200 */
.L_x_5:
[----:B------:R-:W-:Y:S02]  /*03b0*/  ISETP.GE.AND P2, PT, R9, R18, PT ;  /* 0x000000120900720c */ /* 0x000fe40003f46270 */
[----:B------:R-:W-:-:S13]  /*03c0*/  ISETP.LT.AND P3, PT, R17, R8, PT ;  /* 0x000000081100720c */ /* 0x000fda0003f61270 */
[----:B------:R-:W-:Y:S05]  /*03d0*/  @!P2 BRA P3, `(.L_x_7) ;  /* 0xfffffffc00b0a947 */ /* 0x000fea000183ffff */
.L_x_4:
[----:B------:R-:W-:Y:S05]  /*03e0*/  BSYNC.RECONVERGENT B2 ;  /* 0x0000000000027941 */ /* 0x000fea0003800200 */
.L_x_3:
[----:B------:R-:W-:Y:S05]  /*03f0*/  @P1 BRA `(.L_x_8) ;  /* 0xfffffffc00641947 */ /* 0x000fea000383ffff */
[----:B------:R-:W-:Y:S05]  /*0400*/  BSYNC.RECONVERGENT B1 ;  /* 0x0000000000017941 */ /* 0x000fea0003800200 */
.L_x_2:
[----:B0-----:R-:W-:-:S04]  /*0410*/  LEA.HI R7, R7, R7, RZ, 0x1 ;  /* 0x0000000707077211 */ /* 0x001fc800078f08ff */
[----:B------:R-:W-:-:S07]  /*0420*/  SHF.R.S32.HI R9, RZ, 0x1, R7 ;  /* 0x00000001ff097819 */ /* 0x000fce0000011407 */
.L_x_1:
[----:B------:R-:W-:Y:S05]  /*0430*/  BSYNC.RECONVERGENT B0 ;  /* 0x0000000000007941 */ /* 0x000fea0003800200 */
.L_x_0:
[----:B------:R2:W-:Y:S01]  /*0440*/  STG.E desc[UR6][R2.64], R9 ;  /* 0x0000000902007986 */ /* 0x0005e2000c101906 */
[----:B------:R-:W-:Y:S05]  /*0450*/  @!P0 BRA `(.L_x_9) ;  /* 0xfffffffc00048947 */ /* 0x000fea000383ffff */
[----:B------:R-:W-:Y:S05]  /*0460*/  EXIT ;  /* 0x000000000000794d */ /* 0x000fea0003800000 */
.L_x_10:
[----:B------:R-:W-:-:S00]  /*0470*/  BRA `(.L_x_10) ;  /* 0xfffffffc00fc7947 */ /* 0x000fc0000383ffff */
[----:B------:R-:W-:-:S00]  /*0480*/  NOP ;  /* 0x0000000000007918 */ /* 0x000fc00000000000 */
[----:B------:R-:W-:-:S00]  /*0490*/  NOP ;  /* 0x0000000000007918 */ /* 0x000fc00000000000 */
[----:B------:R-:W-:-:S00]  /*04a0*/  NOP ;  /* 0x0000000000007918 */ /* 0x000fc00000000000 */
[----:B------:R-:W-:-:S00]  /*04b0*/  NOP ;  /* 0x0000000000007918 */ /* 0x000fc00000000000 */
[----:B------:R-:W-:-:S00]  /*04c0*/  NOP ;  /* 0x0000000000007918 */ /* 0x000fc00000000000 */
[----:B------:R-:W-:-:S00]  /*04d0*/  NOP ;  /* 0x0000000000007918 */ /* 0x000fc00000000000 */
[----:B------:R-:W-:-:S00]  /*04e0*/  NOP ;  /* 0x0000000000007918 */ /* 0x000fc00000000000 */
[----:B------:R-:W-:-:S00]  /*04f0*/  NOP ;  /* 0x0000000000007918 */ /* 0x000fc00000000000 */
.L_x_18:


//--------------------- .text._Z4p2_3PiS_S_S_iS_S_ --------------------------
	.section	.text._Z4p2_3PiS_S_S_iS_S_,"ax",@progbits
	.align	128
        .global         _Z4p2_3PiS_S_S_iS_S_
        .type           _Z4p2_3PiS_S_S_iS_S_,@function
        .size           _Z4p2_3PiS_S_S_iS_S_,(.L_x_19 - _Z4p2_3PiS_S_S_iS_S_)
        .other          _Z4p2_3PiS_S_S_iS_S_,@"STO_CUDA_ENTRY STV_DEFAULT"
_Z4p2_3PiS_S_S_iS_S_:
.text._Z4p2_3PiS_S_S_iS_S_:
[----:B------:R-:W-:Y:S01]  /*0000*/  LDC R1, c[0x0][0x37c] ;  /* 0x0000df00ff017b82 */ /* 0x000fe20000000800 */
[----:B------:R-:W0:Y:S07]  /*0010*/  S2R R0, SR_TID.X ;  /* 0x0000000000007919 */ /* 0x000e2e0000002100 */
[----:B------:R-:W0:Y:S01]  /*0020*/  S2UR UR4, SR_CTAID.X ;  /* 0x00000000000479c3 */ /* 0x000e220000002500 */
[----:B------:R-:W1:Y:S07]  /*0030*/  LDCU UR5, c[0x0][0x3a0] ;  /* 0x00007400ff0577ac */ /* 0x000e6e0008000800 */
[----:B------:R-:W0:Y:S02]  /*0040*/  LDC R3, c[0x0][0x360] ;  /* 0x0000d800ff037b82 */ /* 0x000e240000000800 */
[----:B0-----:R-:W-:-:S05]  /*0050*/  IMAD R0, R3, UR4, R0 ;  /* 0x0000000403007c24 */ /* 0x001fca000f8e0200 */
[----:B-1----:R-:W-:-:S13]  /*0060*/  ISETP.GE.AND P0, PT, R0, UR5, PT ;  /* 0x0000000500007c0c */ /* 0x002fda000bf06270 */
[----:B------:R-:W-:Y:S05]  /*0070*/  @P0 EXIT ;  /* 0x000000000000094d */ /* 0x000fea0003800000 */
[----:B------:R-:W0:Y:S01]  /*0080*/  LDCU UR4, c[0x0][0x370] ;  /* 0x00006e00ff0477ac */ /* 0x000e220008000800 */
[----:B------:R-:W1:Y:S01]  /*0090*/  LDCU.64 UR6, c[0x0][0x358] ;  /* 0x00006b00ff0677ac */ /* 0x000e620008000a00 */
[----:B0-----:R-:W-:-:S07]  /*00a0*/  IMAD R3, R3, UR4, RZ ;  /* 0x0000000403037c24 */ /* 0x001fce000f8e02ff */
.L_x_14:
[----:B--2---:R-:W0:Y:S08]  /*00b0*/  LDC.64 R4, c[0x0][0x3a8] ;  /* 0x0000ea00ff047b82 */ /* 0x004e300000000a00 */
[----:B------:R-:W2:Y:S08]  /*00c0*/  LDC.64 R6, c[0x0][0x3b0] ;  /* 0x0000ec00ff067b82 */ /* 0x000eb00000000a00 */
[----:B------:R-:W3:Y:S01]  /*00d0*/  LDC.64 R8, c[0x0][0x390] ;  /* 0x0000e400ff087b82 */ /* 0x000ee20000000a00 */
[----:B0-----:R-:W-:-:S07]  /*00e0*/  IMAD.WIDE R4, R0, 0x4, R4 ;  /* 0x0000000400047825 */ /* 0x001fce00078e0204 */
[----:B------:R-:W0:Y:S01]  /*00f0*/  LDC.64 R10, c[0x0][0x380] ;  /* 0x0000e000ff0a7b82 */ /* 0x000e220000000a00 */
[----:B-1----:R1:W-:Y:S01]  /*0100*/  STG.E desc[UR6][R4.64], RZ ;  /* 0x000000ff04007986 */ /* 0x0023e2000c101906 */
[----:B--2---:R-:W-:-:S06]  /*0110*/  IMAD.WIDE R6, R0, 0x4, R6 ;  /* 0x0000000400067825 */ /* 0x004fcc00078e0206 */
[----:B------:R-:W2:Y:S01]  /*0120*/  LDC.64 R12, c[0x0][0x388] ;  /* 0x0000e200ff0c7b82 */ /* 0x000ea20000000a00 */
[----:B------:R1:W-:Y:S01]  /*0130*/  STG.E desc[UR6][R6.64], RZ ;  /* 0x000000ff06007986 */ /* 0x0003e2000c101906 */
[----:B---3--:R-:W-:-:S03]  /*0140*/  IMAD.WIDE R8, R0, 0x4, R8 ;  /* 0x0000000400087825 */ /* 0x008fc600078e0208 */
[----:B------:R1:W5:Y:S04]  /*0150*/  LDG.E R19, desc[UR6][R4.64] ;  /* 0x0000000604137981 */ /* 0x000368000c1e1900 */
[----:B------:R-:W3:Y:S04]  /*0160*/  LDG.E R2, desc[UR6][R8.64] ;  /* 0x0000000608027981 */ /* 0x000ee8000c1e1900 */
[----:B------:R-:W3:Y:S01]  /*0170*/  LDG.E R15, desc[UR6][R8.64+0x4] ;  /* 0x00000406080f7981 */ /* 0x000ee2000c1e1900 */
[----:B------:R-:W-:Y:S01]  /*0180*/  BSSY.RECONVERGENT B0, `(.L_x_11) ;  /* 0x0000011000007945 */ /* 0x000fe20003800200 */
[----:B0-----:R-:W-:-:S04]  /*0190*/  IMAD.WIDE R10, R0, 0x4, R10 ;  /* 0x00000004000a7825 */ /* 0x001fc800078e020a */
[----:B--2---:R-:W-:Y:S01]  /*01a0*/  IMAD.WIDE R12, R0, 0x4, R12 ;  /* 0x00000004000c7825 */ /* 0x004fe200078e020c */
[----:B---3--:R-:W-:-:S13]  /*01b0*/  ISETP.GE.AND P0, PT, R2, R15, PT ;  /* 0x0000000f0200720c */ /* 0x008fda0003f06270 */
[----:B-1----:R-:W-:Y:S05]  /*01c0*/  @P0 BRA `(.L_x_12) ;  /* 0x0000000000300947 */ /* 0x002fea0003800000 */
.L_x_13:
[----:B------:R-:W0:Y:S08]  /*01d0*/  LDC.64 R14, c[0x0][0x398] ;  /* 0x0000e600ff0e7b82 */ /* 0x000e300000000a00 */
[----:B------:R-:W1:Y:S01]  /*01e0*/  LDC.64 R16, c[0x0][0x380] ;  /* 0x0000e000ff107b82 */ /* 0x000e620000000a00 */
[----:B0-----:R-:W-:-:S06]  /*01f0*/  IMAD.WIDE R14, R2, 0x4, R14 ;  /* 0x00000004020e7825 */ /* 0x001fcc00078e020e */
[----:B------:R-:W1:Y:S02]  /*0200*/  LDG.E R15, desc[UR6][R14.64] ;  /* 0x000000060e0f7981 */ /* 0x000e64000c1e1900 */
[----:B-1----:R-:W-:-:S06]  /*0210*/  IMAD.WIDE R16, R15, 0x4, R16 ;  /* 0x000000040f107825 */ /* 0x002fcc00078e0210 */
[----:B------:R-:W2:Y:S02]  /*0220*/  LDG.E R16, desc[UR6][R16.64] ;  /* 0x0000000610107981 */ /* 0x000ea4000c1e1900 */
[----:B--2--5:R-:W-:-:S05]  /*0230*/  IADD3 R19, PT, PT, R16, R19, RZ ;  /* 0x0000001310137210 */ /* 0x024fca0007ffe0ff */
[----:B------:R0:W-:Y:S04]  /*0240*/  STG.E desc[UR6][R4.64], R19 ;  /* 0x0000001304007986 */ /* 0x0001e8000c101906 */
[----:B------:R-:W2:Y:S01]  /*0250*/  LDG.E R21, desc[UR6][R8.64+0x4] ;  /* 0x0000040608157981 */ /* 0x000ea2000c1e1900 */
[----:B------:R-:W-:-:S04]  /*0260*/  IADD3 R2, PT, PT, R2, 0x1, RZ ;  /* 0x0000000102027810 */ /* 0x000fc80007ffe0ff */
[----:B--2---:R-:W-:-:S13]  /*0270*/  ISETP.GE.AND P0, PT, R2, R21, PT ;  /* 0x000000150200720c */ /* 0x004fda0003f06270 */
[----:B0-----:R-:W-:Y:S05]  /*0280*/  @!P0 BRA `(.L_x_13) ;  /* 0xfffffffc00d08947 */ /* 0x001fea000383ffff */
.L_x_12:
[----:B------:R-:W-:Y:S05]  /*0290*/  BSYNC.RECONVERGENT B0 ;  /* 0x0000000000007941 */ /* 0x000fea0003800200 */
.L_x_11:
[----:B------:R-:W2:Y:S01]  /*02a0*/  LDG.E R2, desc[UR6][R10.64] ;  /* 0x000000060a027981 */ /* 0x000ea2000c1e1900 */
[----:B------:R-:W0:Y:S03]  /*02b0*/  LDCU UR4, c[0x0][0x3a0] ;  /* 0x00007400ff0477ac */ /* 0x000e260008000800 */
[----:B------:R-:W2:Y:S02]  /*02c0*/  LDG.E R9, desc[UR6][R12.64] ;  /* 0x000000060c097981 */ /* 0x000ea4000c1e1900 */
[----:B--2---:R-:W-:-:S04]  /*02d0*/  LEA R2, R9, R2, 0x1 ;  /* 0x0000000209027211 */ /* 0x004fc800078e08ff */
[----:B-----5:R-:W-:-:S05]  /*02e0*/  IADD3 R19, PT, PT, -R2, R19, RZ ;  /* 0x0000001302137210 */ /* 0x020fca0007ffe1ff */
[----:B------:R2:W-:Y:S04]  /*02f0*/  STG.E desc[UR6][R4.64], R19 ;  /* 0x0000001304007986 */ /* 0x0005e8000c101906 */
[----:B------:R-:W3:Y:S04]  /*0300*/  LDG.E R2, desc[UR6][R10.64] ;  /* 0x000000060a027981 */ /* 0x000ee8000c1e1900 */
[----:B------:R-:W4:Y:S01]  /*0310*/  LDG.E R8, desc[UR6][R12.64] ;  /* 0x000000060c087981 */ /* 0x000f22000c1e1900 */
[----:B------:R-:W-:-:S04]  /*0320*/  IADD3 R0, PT, PT, R3, R0, RZ ;  /* 0x0000000003007210 */ /* 0x000fc80007ffe0ff */
[----:B0-----:R-:W-:Y:S02]  /*0330*/  ISETP.GE.AND P0, PT, R0, UR4, PT ;  /* 0x0000000400007c0c */ /* 0x001fe4000bf06270 */
[----:B---3--:R-:W-:Y:S02]  /*0340*/  IADD3 R9, PT, PT, R2, -0x1, RZ ;  /* 0xffffffff02097810 */ /* 0x008fe40007ffe0ff */
[----:B----4-:R-:W-:-:S03]  /*0350*/  IADD3 R8, PT, PT, -R8, RZ, RZ ;  /* 0x000000ff08087210 */ /* 0x010fc60007ffe1ff */
[----:B------:R-:W-:-:S05]  /*0360*/  IMAD R9, R2, R9, RZ ;  /* 0x0000000902097224 */ /* 0x000fca00078e02ff */
[----:B------:R-:W-:-:S04]  /*0370*/  LEA.HI R9, R9, R9, RZ, 0x1 ;  /* 0x0000000909097211 */ /* 0x000fc800078f08ff */
[----:B------:R-:W-:-:S05]  /*0380*/  LEA.HI.SX32 R9, R9, R8, 0x1f ;  /* 0x0000000809097211 */ /* 0x000fca00078ffaff */
[----:B------:R2:W-:Y:S01]  /*0390*/  STG.E desc[UR6][R6.64], R9 ;  /* 0x0000000906007986 */ /* 0x0005e2000c101906 */
[----:B------:R-:W-:Y:S05]  /*03a0*/  @!P0 BRA `(.L_x_14) ;  /* 0xfffffffc00408947 */ /* 0x000fea000383ffff */
[----:B------:R-:W-:Y:S05]  /*03b0*/  EXIT ;  /* 0x000000000000794d */ /* 0x000fea0003800000 */
.L_x_15:
        /* <DEDUP_REMOVED lines=12> */
.L_x_19:


//--------------------- .text._Z2p1PiiS_          --------------------------
	.section	.text._Z2p1PiiS_,"ax",@progbits
	.align	128
        .global         _Z2p1PiiS_
        .type           _Z2p1PiiS_,@function
        .size           _Z2p1PiiS_,(.L_x_20 - _Z2p1PiiS_)
        .other          _Z2p1PiiS_,@"STO_CUDA_ENTRY STV_DEFAULT"
_Z2p1PiiS_:
.text._Z2p1PiiS_:
[----:B------:R-:W-:Y:S01]  /*0000*/  LDC R1, c[0x0][0x37c] ;  /* 0x0000df00ff017b82 */ /* 0x000fe20000000800 */
[----:B------:R-:W0:Y:S01]  /*0010*/  S2R R11, SR_TID.X ;  /* 0x00000000000b7919 */ /* 0x000e220000002100 */
[----:B------:R-:W0:Y:S02]  /*0020*/  LDCU UR5, c[0x0][0x388] ;  /* 0x00007100ff0577ac */ /* 0x000e240008000800 */
[----:B0-----:R-:W-:-:S13]  /*0030*/  ISETP.GE.AND P0, PT, R11, UR5, PT ;  /* 0x000000050b007c0c */ /* 0x001fda000bf06270 */
[----:B------:R-:W-:Y:S05]  /*0040*/  @P0 EXIT ;  /* 0x000000000000094d */ /* 0x000fea0003800000 */
[----:B------:R-:W0:Y:S01]  /*0050*/  LDC.64 R6, c[0x0][0x380] ;  /* 0x0000e000ff067b82 */ /* 0x000e220000000a00 */
[----:B------:R-:W1:Y:S01]  /*0060*/  LDCU UR4, c[0x0][0x360] ;  /* 0x00006c00ff0477ac */ /* 0x000e620008000800 */
[----:B------:R-:W2:Y:S06]  /*0070*/  LDCU.64 UR6, c[0x0][0x358] ;  /* 0x00006b00ff0677ac */ /* 0x000eac0008000a00 */
[----:B------:R-:W3:Y:S02]  /*0080*/  LDC.64 R8, c[0x0][0x390] ;  /* 0x0000e400ff087b82 */ /* 0x000ee40000000a00 */
.L_x_16:
[----:B0-----:R-:W-:-:S05]  /*0090*/  IMAD.WIDE R2, R11, 0x4, R6 ;  /* 0x000000040b027825 */ /* 0x001fca00078e0206 */
[----:B--2---:R-:W2:Y:S04]  /*00a0*/  LDG.E R0, desc[UR6][R2.64+0x4] ;  /* 0x0000040602007981 */ /* 0x004ea8000c1e1900 */
[----:B----4-:R-:W2:Y:S01]  /*00b0*/  LDG.E R13, desc[UR6][R2.64] ;  /* 0x00000006020d7981 */ /* 0x010ea2000c1e1900 */
[C---:B---3--:R-:W-:Y:S01]  /*00c0*/  IMAD.WIDE R4, R11.reuse, 0x4, R8 ;  /* 0x000000040b047825 */ /* 0x048fe200078e0208 */
[----:B-1----:R-:W-:-:S04]  /*00d0*/  IADD3 R11, PT, PT, R11, UR4, RZ ;  /* 0x000000040b0b7c10 */ /* 0x002fc8000fffe0ff */
[----:B------:R-:W-:Y:S02]  /*00e0*/  ISETP.GE.AND P0, PT, R11, UR5, PT ;  /* 0x000000050b007c0c */ /* 0x000fe4000bf06270 */
[----:B--2---:R-:W-:-:S05]  /*00f0*/  IADD3 R13, PT, PT, R0, -R13, RZ ;  /* 0x8000000d000d7210 */ /* 0x004fca0007ffe0ff */
[----:B------:R4:W-:Y:S06]  /*0100*/  STG.E desc[UR6][R4.64], R13 ;  /* 0x0000000d04007986 */ /* 0x0009ec000c101906 */
[----:B------:R-:W-:Y:S05]  /*0110*/  @!P0 BRA `(.L_x_16) ;  /* 0xfffffffc00dc8947 */ /* 0x000fea000383ffff */
[----:B------:R-:W-:Y:S05]  /*0120*/  EXIT ;  /* 0x000000000000794d */ /* 0x000fea0003800000 */
.L_x_17:
        /* <DEDUP_REMOVED lines=13> */
.L_x_20:


//--------------------- .nv.shared.reserved.0     --------------------------
	.section	.nv.shared.reserved.0,"aw",@nobits
	.weak		__nv_reservedSMEM_offset_0_alias
	.size		__nv_reservedSMEM_offset_0_alias, 0, 64
	.other		__nv_reservedSMEM_offset_0_alias,@"STO_CUDA_RESERVED_SHARED STV_DEFAULT"
__nv_reservedSMEM_offset_0_alias:
	.zero		0
	.zero		64


//--------------------- .nv.constant0._Z2c3PiiS_S_ --------------------------
	.section	.nv.constant0._Z2c3PiiS_S_,"a",@progbits
	.sectionflags	@""
	.align	4
.nv.constant0._Z2c3PiiS_S_:
	.zero		928


//--------------------- .nv.constant0._Z4p2_3PiS_S_S_iS_S_ --------------------------
	.section	.nv.constant0._Z4p2_3PiS_S_S_iS_S_,"a",@progbits
	.sectionflags	@""
	.align	4
.nv.constant0._Z4p2_3PiS_S_S_iS_S_:
	.zero		952


//--------------------- .nv.constant0._Z2p1PiiS_  --------------------------
	.section	.nv.constant0._Z2p1PiiS_,"a",@progbits
	.sectionflags	@""
	.align	4
.nv.constant0._Z2p1PiiS_:
	.zero		920


//--------------------- SYMBOLS --------------------------

	.type		.nv.reservedSmem.offset0,@object
	.size		.nv.reservedSmem.offset0,0x4
